//
// Generated by NVIDIA NVVM Compiler
//
// Compiler Build ID: CL-36424714
// Cuda compilation tools, release 13.0, V13.0.88
// Based on NVVM 20.0.0
//

.version 9.0
.target sm_100
.address_size 64

	// .globl	_Z21vectorAddition_kernelPiS_S_i
.extern .func  (.param .b32 func_retval0) vprintf
(
	.param .b64 vprintf_param_0,
	.param .b64 vprintf_param_1
)
;
.global .align 1 .b8 $str[22] = {10, 32, 84, 104, 114, 101, 97, 100, 105, 100, 32, 58, 32, 37, 100, 32, 61, 32, 37, 100, 10};

.visible .entry _Z21vectorAddition_kernelPiS_S_i(
	.param .u64 .ptr .align 1 _Z21vectorAddition_kernelPiS_S_i_param_0,
	.param .u64 .ptr .align 1 _Z21vectorAddition_kernelPiS_S_i_param_1,
	.param .u64 .ptr .align 1 _Z21vectorAddition_kernelPiS_S_i_param_2,
	.param .u32 _Z21vectorAddition_kernelPiS_S_i_param_3
)
{
	.local .align 8 .b8 	__local_depot0[8];
	.reg .b64 	%SP;
	.reg .b64 	%SPL;
	.reg .pred 	%p<3>;
	.reg .b32 	%r<12>;
	.reg .b64 	%rd<16>;

	mov.u64 	%SPL, __local_depot0;
	cvta.local.u64 	%SP, %SPL;
	ld.param.u64 	%rd5, [_Z21vectorAddition_kernelPiS_S_i_param_0];
	ld.param.u64 	%rd6, [_Z21vectorAddition_kernelPiS_S_i_param_1];
	ld.param.u64 	%rd7, [_Z21vectorAddition_kernelPiS_S_i_param_2];
	ld.param.u32 	%r5, [_Z21vectorAddition_kernelPiS_S_i_param_3];
	mov.u32 	%r1, %tid.x;
	setp.ge.s32 	%p1, %r1, %r5;
	@%p1 bra 	$L__BB0_3;
	mov.u32 	%r2, %ntid.x;
	add.u64 	%rd8, %SP, 0;
	add.u64 	%rd1, %SPL, 0;
	cvta.to.global.u64 	%rd2, %rd5;
	cvta.to.global.u64 	%rd3, %rd6;
	cvta.to.global.u64 	%rd4, %rd7;
	mov.u64 	%rd13, $str;
	mov.u32 	%r11, %r1;
$L__BB0_2:
	mul.wide.s32 	%rd9, %r11, 4;
	add.s64 	%rd10, %rd2, %rd9;
	ld.global.u32 	%r6, [%rd10];
	add.s64 	%rd11, %rd3, %rd9;
	ld.global.u32 	%r7, [%rd11];
	add.s32 	%r8, %r7, %r6;
	add.s64 	%rd12, %rd4, %rd9;
	st.global.u32 	[%rd12], %r8;
	st.local.v2.u32 	[%rd1], {%r1, %r8};
	cvta.global.u64 	%rd14, %rd13;
	{ // callseq 0, 0
	.param .b64 param0;
	st.param.b64 	[param0], %rd14;
	.param .b64 param1;
	st.param.b64 	[param1], %rd8;
	.param .b32 retval0;
	call.uni (retval0), 
	vprintf, 
	(
	param0, 
	param1
	);
	ld.param.b32 	%r9, [retval0];
	} // callseq 0
	add.s32 	%r11, %r11, %r2;
	setp.lt.s32 	%p2, %r11, %r5;
	@%p2 bra 	$L__BB0_2;
$L__BB0_3:
	ret;

}


// ===== COMPILED SASS (sm_100) =====

	.target	sm_100

	.elftype	@"ET_EXEC"


//--------------------- .note.nv.tkinfo           --------------------------
	.section	.note.nv.tkinfo,"",@"SHT_NOTE"
	.sectionflags	@"SHF_NOTE_NV_TKINFO"
	.tkinfo
        /*0018*/ 	.word	0x00000002
        /*0030*/ 	.string	""
        /*0030*/ 	.string	"ptxas"
        /*0030*/ 	.string	"Cuda compilation tools, release 13.0, V13.0.88"
        /*0030*/ 	.string	"Build cuda_13.0.r13.0/compiler.36424714_0"
        /*0030*/ 	.string	"-arch sm_100 -m 64 "



//--------------------- .note.nv.cuinfo           --------------------------
	.section	.note.nv.cuinfo,"",@"SHT_NOTE"
	.sectionflags	@"SHF_NOTE_NV_CUINFO"
        /*0018*/ 	.short	0x0002
        /*001a*/ 	.short	0x0064
        /*001c*/ 	.short	0x0082
	.zero		2


//--------------------- .nv.info                  --------------------------
	.section	.nv.info,"",@"SHT_CUDA_INFO"
	.align	4


	//----- nvinfo : EIATTR_REGCOUNT
	.align		4
        /*0000*/ 	.byte	0x04, 0x2f
        /*0002*/ 	.short	(.L_2 - .L_1)
	.align		4
.L_1:
        /*0004*/ 	.word	index@(_Z21vectorAddition_kernelPiS_S_i)
        /*0008*/ 	.word	0x00000018


	//----- nvinfo : EIATTR_FRAME_SIZE
	.align		4
.L_2:
        /*000c*/ 	.byte	0x04, 0x11
        /*000e*/ 	.short	(.L_4 - .L_3)
	.align		4
.L_3:
        /*0010*/ 	.word	index@(_Z21vectorAddition_kernelPiS_S_i)
        /*0014*/ 	.word	0x00000008


	//----- nvinfo : EIATTR_MIN_STACK_SIZE
	.align		4
.L_4:
        /*0018*/ 	.byte	0x04, 0x12
        /*001a*/ 	.short	(.L_6 - .L_5)
	.align		4
.L_5:
        /*001c*/ 	.word	index@(_Z21vectorAddition_kernelPiS_S_i)
        /*0020*/ 	.word	0x00000008
.L_6:


//--------------------- .nv.compat                --------------------------
	.section	.nv.compat,"",@"SHT_CUDA_COMPAT_INFO"
	.align	4
        /*0000*/ 	.byte	0x02, 0x09, 0x00, 0x00, 0x02, 0x02, 0x01, 0x00, 0x02, 0x05, 0x05, 0x00, 0x03, 0x07, 0x01, 0x01
        /*0010*/ 	.byte	0x02, 0x03, 0x00, 0x00, 0x02, 0x06, 0x01, 0x00, 0x04, 0x0b, 0x08, 0x00, 0x09, 0x00, 0x00, 0x00
        /*0020*/ 	.byte	0x00, 0x00, 0x00, 0x00


//--------------------- .nv.info._Z21vectorAddition_kernelPiS_S_i --------------------------
	.section	.nv.info._Z21vectorAddition_kernelPiS_S_i,"",@"SHT_CUDA_INFO"
	.sectionflags	@""
	.align	4


	//----- nvinfo : EIATTR_CUDA_API_VERSION
	.align		4
        /*0000*/ 	.byte	0x04, 0x37
        /*0002*/ 	.short	(.L_8 - .L_7)
.L_7:
        /*0004*/ 	.word	0x00000082


	//----- nvinfo : EIATTR_KPARAM_INFO
	.align		4
.L_8:
        /*0008*/ 	.byte	0x04, 0x17
        /*000a*/ 	.short	(.L_10 - .L_9)
.L_9:
        /*000c*/ 	.word	0x00000000
        /*0010*/ 	.short	0x0003
        /*0012*/ 	.short	0x0018
        /*0014*/ 	.byte	0x00, 0xf0, 0x11, 0x00


	//----- nvinfo : EIATTR_KPARAM_INFO
	.align		4
.L_10:
        /*0018*/ 	.byte	0x04, 0x17
        /*001a*/ 	.short	(.L_12 - .L_11)
.L_11:
        /*001c*/ 	.word	0x00000000
        /*0020*/ 	.short	0x0002
        /*0022*/ 	.short	0x0010
        /*0024*/ 	.byte	0x00, 0xf5, 0x21, 0x00


	//----- nvinfo : EIATTR_KPARAM_INFO
	.align		4
.L_12:
        /*0028*/ 	.byte	0x04, 0x17
        /*002a*/ 	.short	(.L_14 - .L_13)
.L_13:
        /*002c*/ 	.word	0x00000000
        /*0030*/ 	.short	0x0001
        /*0032*/ 	.short	0x0008
        /*0034*/ 	.byte	0x00, 0xf5, 0x21, 0x00


	//----- nvinfo : EIATTR_KPARAM_INFO
	.align		4
.L_14:
        /*0038*/ 	.byte	0x04, 0x17
        /*003a*/ 	.short	(.L_16 - .L_15)
.L_15:
        /*003c*/ 	.word	0x00000000
        /*0040*/ 	.short	0x0000
        /*0042*/ 	.short	0x0000
        /*0044*/ 	.byte	0x00, 0xf5, 0x21, 0x00


	//----- nvinfo : EIATTR_SPARSE_MMA_MASK
	.align		4
.L_16:
        /*0048*/ 	.byte	0x03, 0x50
        /*004a*/ 	.short	0x0000


	//----- nvinfo : EIATTR_MAXREG_COUNT
	.align		4
        /*004c*/ 	.byte	0x03, 0x1b
        /*004e*/ 	.short	0x00ff


	//----- nvinfo : EIATTR_EXTERNS
	.align		4
        /*0050*/ 	.byte	0x04, 0x0f
        /*0052*/ 	.short	(.L_18 - .L_17)


	//   ....[0]....
	.align		4
.L_17:
        /*0054*/ 	.word	index@(vprintf)


	//----- nvinfo : EIATTR_MERCURY_ISA_VERSION
	.align		4
.L_18:
        /*0058*/ 	.byte	0x03, 0x5f
        /*005a*/ 	.short	0x0101


	//----- nvinfo : EIATTR_VRC_CTA_INIT_COUNT
	.align		4
        /*005c*/ 	.byte	0x02, 0x4a
	.zero		1
	.zero		1


	//----- nvinfo : EIATTR_SYSCALL_OFFSETS
	.align		4
        /*0060*/ 	.byte	0x04, 0x46
        /*0062*/ 	.short	(.L_20 - .L_19)


	//   ....[0]....
.L_19:
        /*0064*/ 	.word	0x00000240


	//----- nvinfo : EIATTR_EXIT_INSTR_OFFSETS
	.align		4
.L_20:
        /*0068*/ 	.byte	0x04, 0x1c
        /*006a*/ 	.short	(.L_22 - .L_21)


	//   ....[0]....
.L_21:
        /*006c*/ 	.word	0x00000090


	//   ....[1]....
        /*0070*/ 	.word	0x00000270


	//----- nvinfo : EIATTR_CRS_STACK_SIZE
	.align		4
.L_22:
        /*0074*/ 	.byte	0x04, 0x1e
        /*0076*/ 	.short	(.L_24 - .L_23)
.L_23:
        /*0078*/ 	.word	0x00000000


	//----- nvinfo : EIATTR_CBANK_PARAM_SIZE
	.align		4
.L_24:
        /*007c*/ 	.byte	0x03, 0x19
        /*007e*/ 	.short	0x001c


	//----- nvinfo : EIATTR_PARAM_CBANK
	.align		4
        /*0080*/ 	.byte	0x04, 0x0a
        /*0082*/ 	.short	(.L_26 - .L_25)
	.align		4
.L_25:
        /*0084*/ 	.word	index@(.nv.constant0._Z21vectorAddition_kernelPiS_S_i)
        /*0088*/ 	.short	0x0380
        /*008a*/ 	.short	0x001c


	//----- nvinfo : EIATTR_SW_WAR
	.align		4
.L_26:
        /*008c*/ 	.byte	0x04, 0x36
        /*008e*/ 	.short	(.L_28 - .L_27)
.L_27:
        /*0090*/ 	.word	0x00000008
.L_28:


//--------------------- .nv.callgraph             --------------------------
	.section	.nv.callgraph,"",@"SHT_CUDA_CALLGRAPH"
	.align	4
	.sectionentsize	8
	.align		4
        /*0000*/ 	.word	0x00000000
	.align		4
        /*0004*/ 	.word	0xffffffff
	.align		4
        /*0008*/ 	.word	index@(_Z21vectorAddition_kernelPiS_S_i)
	.align		4
        /*000c*/ 	.word	index@(vprintf)
	.align		4
        /*0010*/ 	.word	0x00000000
	.align		4
        /*0014*/ 	.word	0xfffffffe
	.align		4
        /*0018*/ 	.word	0x00000000
	.align		4
        /*001c*/ 	.word	0xfffffffd
	.align		4
        /*0020*/ 	.word	0x00000000
	.align		4
        /*0024*/ 	.word	0xfffffffc


//--------------------- .nv.constant4             --------------------------
	.section	.nv.constant4,"a",@progbits
	.align	8
	.align		8
.nv.constant4:
        /*0000*/ 	.dword	vprintf
	.align		8
        /*0008*/ 	.dword	$str


//--------------------- .text._Z21vectorAddition_kernelPiS_S_i --------------------------
	.section	.text._Z21vectorAddition_kernelPiS_S_i,"ax",@progbits
	.align	128
        .global         _Z21vectorAddition_kernelPiS_S_i
        .type           _Z21vectorAddition_kernelPiS_S_i,@function
        .size           _Z21vectorAddition_kernelPiS_S_i,(.L_x_3 - _Z21vectorAddition_kernelPiS_S_i)
        .other          _Z21vectorAddition_kernelPiS_S_i,@"STO_CUDA_ENTRY STV_DEFAULT"
_Z21vectorAddition_kernelPiS_S_i:
.text._Z21vectorAddition_kernelPiS_S_i:
[----:B------:R-:W0:Y:S01]  /*0000*/  LDC R1, c[0x0][0x37c] ;  /* 0x0000df00ff017b82 */ /* 0x000e220000000800 */
[----:B------:R-:W1:Y:S01]  /*0010*/  S2R R2, SR_TID.X ;  /* 0x0000000000027919 */ /* 0x000e620000002100 */
[----:B------:R-:W1:Y:S01]  /*0020*/  LDCU UR6, c[0x0][0x398] ;  /* 0x00007300ff0677ac */ /* 0x000e620008000800 */
[----:B0-----:R-:W-:Y:S01]  /*0030*/  VIADD R1, R1, 0xfffffff8 ;  /* 0xfffffff801017836 */ /* 0x001fe20000000000 */
[----:B------:R-:W0:Y:S01]  /*0040*/  LDCU UR4, c[0x0][0x2f8] ;  /* 0x00005f00ff0477ac */ /* 0x000e220008000800 */
[----:B------:R-:W2:Y:S03]  /*0050*/  LDCU UR5, c[0x0][0x2fc] ;  /* 0x00005f80ff0577ac */ /* 0x000ea60008000800 */
[----:B0-----:R-:W-:-:S05]  /*0060*/  IADD3 R16, P1, PT, R1, UR4, RZ ;  /* 0x0000000401107c10 */ /* 0x001fca000ff3e0ff */
[----:B--2---:R-:W-:Y:S01]  /*0070*/  IMAD.X R17, RZ, RZ, UR5, P1 ;  /* 0x00000005ff117e24 */ /* 0x004fe200088e06ff */
[----:B-1----:R-:W-:-:S13]  /*0080*/  ISETP.GE.AND P0, PT, R2, UR6, PT ;  /* 0x0000000602007c0c */ /* 0x002fda000bf06270 */
[----:B------:R-:W-:Y:S05]  /*0090*/  @P0 EXIT ;  /* 0x000000000000094d */ /* 0x000fea0003800000 */
[----:B------:R-:W-:Y:S01]  /*00a0*/  MOV R18, R2 ;  /* 0x0000000200127202 */ /* 0x000fe20000000f00 */
[----:B------:R-:W0:Y:S01]  /*00b0*/  LDCU UR38, c[0x0][0x360] ;  /* 0x00006c00ff2677ac */ /* 0x000e220008000800 */
[----:B------:R-:W1:Y:S01]  /*00c0*/  LDCU.64 UR36, c[0x0][0x358] ;  /* 0x00006b00ff2477ac */ /* 0x000e620008000a00 */
[----:B------:R-:W2:Y:S04]  /*00d0*/  LDCU UR39, c[0x0][0x398] ;  /* 0x00007300ff2777ac */ /* 0x000ea80008000800 */
.L_x_1:
[----:B------:R-:W3:Y:S08]  /*00e0*/  LDC.64 R6, c[0x0][0x388] ;  /* 0x0000e200ff067b82 */ /* 0x000ef00000000a00 */
[----:B------:R-:W4:Y:S08]  /*00f0*/  LDC.64 R4, c[0x0][0x380] ;  /* 0x0000e000ff047b82 */ /* 0x000f300000000a00 */
[----:B------:R-:W5:Y:S01]  /*0100*/  LDC.64 R8, c[0x0][0x390] ;  /* 0x0000e400ff087b82 */ /* 0x000f620000000a00 */
[----:B------:R-:W-:Y:S01]  /*0110*/  MOV R0, 0x0 ;  /* 0x0000000000007802 */ /* 0x000fe20000000f00 */
[----:B------:R-:W2:Y:S01]  /*0120*/  LDCU.64 UR4, c[0x4][0x8] ;  /* 0x01000100ff0477ac */ /* 0x000ea20008000a00 */
[----:B---3--:R-:W-:-:S06]  /*0130*/  IMAD.WIDE R6, R18, 0x4, R6 ;  /* 0x0000000412067825 */ /* 0x008fcc00078e0206 */
[----:B-1----:R-:W3:Y:S01]  /*0140*/  LDG.E R6, desc[UR36][R6.64] ;  /* 0x0000002406067981 */ /* 0x002ee2000c1e1900 */
[----:B----4-:R-:W-:-:S05]  /*0150*/  IMAD.WIDE R4, R18, 0x4, R4 ;  /* 0x0000000412047825 */ /* 0x010fca00078e0204 */
[----:B------:R1:W3:Y:S01]  /*0160*/  LDG.E R3, desc[UR36][R4.64] ;  /* 0x0000002404037981 */ /* 0x0002e2000c1e1900 */
[C---:B-----5:R-:W-:Y:S01]  /*0170*/  IMAD.WIDE R8, R18.reuse, 0x4, R8 ;  /* 0x0000000412087825 */ /* 0x060fe200078e0208 */
[----:B------:R4:W3:Y:S01]  /*0180*/  LDC.64 R10, c[0x4][R0] ;  /* 0x01000000000a7b82 */ /* 0x0008e20000000a00 */
[----:B0-----:R-:W-:-:S04]  /*0190*/  IADD3 R18, PT, PT, R18, UR38, RZ ;  /* 0x0000002612127c10 */ /* 0x001fc8000fffe0ff */
[----:B--2---:R-:W-:Y:S01]  /*01a0*/  ISETP.GE.AND P0, PT, R18, UR39, PT ;  /* 0x0000002712007c0c */ /* 0x004fe2000bf06270 */
[----:B-1----:R-:W-:Y:S01]  /*01b0*/  IMAD.U32 R4, RZ, RZ, UR4 ;  /* 0x00000004ff047e24 */ /* 0x002fe2000f8e00ff */
[----:B------:R-:W-:Y:S02]  /*01c0*/  MOV R5, UR5 ;  /* 0x0000000500057c02 */ /* 0x000fe40008000f00 */
[----:B------:R-:W-:Y:S02]  /*01d0*/  P2R R19, PR, RZ, 0x1 ;  /* 0x00000001ff137803 */ /* 0x000fe40000000000 */
[----:B------:R-:W-:Y:S01]  /*01e0*/  MOV R7, R17 ;  /* 0x0000001100077202 */ /* 0x000fe20000000f00 */
[----:B---3--:R-:W-:-:S05]  /*01f0*/  IMAD.IADD R3, R3, 0x1, R6 ;  /* 0x0000000103037824 */ /* 0x008fca00078e0206 */
[----:B------:R4:W-:Y:S04]  /*0200*/  STL.64 [R1], R2 ;  /* 0x0000000201007387 */ /* 0x0009e80000100a00 */
[----:B------:R4:W-:Y:S01]  /*0210*/  STG.E desc[UR36][R8.64], R3 ;  /* 0x0000000308007986 */ /* 0x0009e2000c101924 */
[----:B------:R-:W-:-:S07]  /*0220*/  IMAD.MOV.U32 R6, RZ, RZ, R16 ;  /* 0x000000ffff067224 */ /* 0x000fce00078e0010 */
[----:B------:R-:W-:-:S07]  /*0230*/  LEPC R20, `(.L_x_0) ;  /* 0x000000001014794e */ /* 0x000fce0000000000 */
[----:B----4-:R-:W-:Y:S05]  /*0240*/  CALL.ABS.NOINC R10 ;  /* 0x000000000a007343 */ /* 0x010fea0003c00000 */
.L_x_0:
[----:B------:R-:W-:-:S13]  /*0250*/  ISETP.NE.AND P6, PT, R19, RZ, PT ;  /* 0x000000ff1300720c */ /* 0x000fda0003fc5270 */
[----:B------:R-:W-:Y:S05]  /*0260*/  @!P6 BRA `(.L_x_1) ;  /* 0xfffffffc009ce947 */ /* 0x000fea000383ffff */
[----:B------:R-:W-:Y:S05]  /*0270*/  EXIT ;  /* 0x000000000000794d */ /* 0x000fea0003800000 */
.L_x_2:
[----:B------:R-:W-:-:S00]  /*0280*/  BRA `(.L_x_2) ;  /* 0xfffffffc00fc7947 */ /* 0x000fc0000383ffff */
[----:B------:R-:W-:-:S00]  /*0290*/  NOP ;  /* 0x0000000000007918 */ /* 0x000fc00000000000 */
        /* <DEDUP_REMOVED lines=14> */
.L_x_3:


//--------------------- .nv.global.init           --------------------------
	.section	.nv.global.init,"aw",@progbits
.nv.global.init:
	.type		$str,@object
	.size		$str,(.L_0 - $str)
$str:
        /*0000*/ 	.byte	0x0a, 0x20, 0x54, 0x68, 0x72, 0x65, 0x61, 0x64, 0x69, 0x64, 0x20, 0x3a, 0x20, 0x25, 0x64, 0x20
        /*0010*/ 	.byte	0x3d, 0x20, 0x25, 0x64, 0x0a, 0x00
.L_0:


//--------------------- .nv.shared.reserved.0     --------------------------
	.section	.nv.shared.reserved.0,"aw",@nobits
	.weak		__nv_reservedSMEM_offset_0_alias
	.size		__nv_reservedSMEM_offset_0_alias, 0, 64
	.other		__nv_reservedSMEM_offset_0_alias,@"STO_CUDA_RESERVED_SHARED STV_DEFAULT"
__nv_reservedSMEM_offset_0_alias:
	.zero		0
	.zero		64


//--------------------- .nv.constant0._Z21vectorAddition_kernelPiS_S_i --------------------------
	.section	.nv.constant0._Z21vectorAddition_kernelPiS_S_i,"a",@progbits
	.sectionflags	@""
	.align	4
.nv.constant0._Z21vectorAddition_kernelPiS_S_i:
	.zero		924


//--------------------- SYMBOLS --------------------------

	.type		.nv.reservedSmem.offset0,@object
	.size		.nv.reservedSmem.offset0,0x4
	.type		vprintf,@function
